//
// Generated by NVIDIA NVVM Compiler
//
// Compiler Build ID: CL-36424714
// Cuda compilation tools, release 13.0, V13.0.88
// Based on NVVM 20.0.0
//

.version 9.0
.target sm_100
.address_size 64

	// .globl	_Z6vecAddPfS_S_
.global .align 1 .b8 _ZN34_INTERNAL_ee235ee7_4_k_cu_a311767b4cuda3std3__45__cpo5beginE[1];
.global .align 1 .b8 _ZN34_INTERNAL_ee235ee7_4_k_cu_a311767b4cuda3std3__45__cpo3endE[1];
.global .align 1 .b8 _ZN34_INTERNAL_ee235ee7_4_k_cu_a311767b4cuda3std3__45__cpo6cbeginE[1];
.global .align 1 .b8 _ZN34_INTERNAL_ee235ee7_4_k_cu_a311767b4cuda3std3__45__cpo4cendE[1];
.global .align 1 .b8 _ZN34_INTERNAL_ee235ee7_4_k_cu_a311767b4cuda3std3__45__cpo6rbeginE[1];
.global .align 1 .b8 _ZN34_INTERNAL_ee235ee7_4_k_cu_a311767b4cuda3std3__45__cpo4rendE[1];
.global .align 1 .b8 _ZN34_INTERNAL_ee235ee7_4_k_cu_a311767b4cuda3std3__45__cpo7crbeginE[1];
.global .align 1 .b8 _ZN34_INTERNAL_ee235ee7_4_k_cu_a311767b4cuda3std3__45__cpo5crendE[1];
.global .align 1 .b8 _ZN34_INTERNAL_ee235ee7_4_k_cu_a311767b4cuda3std3__419piecewise_constructE[1];
.global .align 1 .b8 _ZN34_INTERNAL_ee235ee7_4_k_cu_a311767b4cuda3std6ranges3__45__cpo4swapE[1];
.global .align 1 .b8 _ZN34_INTERNAL_ee235ee7_4_k_cu_a311767b4cuda3std6ranges3__45__cpo9iter_moveE[1];
.global .align 1 .b8 _ZN34_INTERNAL_ee235ee7_4_k_cu_a311767b4cuda3std6ranges3__45__cpo5beginE[1];
.global .align 1 .b8 _ZN34_INTERNAL_ee235ee7_4_k_cu_a311767b4cuda3std6ranges3__45__cpo3endE[1];
.global .align 1 .b8 _ZN34_INTERNAL_ee235ee7_4_k_cu_a311767b4cuda3std6ranges3__45__cpo6cbeginE[1];
.global .align 1 .b8 _ZN34_INTERNAL_ee235ee7_4_k_cu_a311767b4cuda3std6ranges3__45__cpo4cendE[1];
.global .align 1 .b8 _ZN34_INTERNAL_ee235ee7_4_k_cu_a311767b4cuda3std6ranges3__45__cpo7advanceE[1];
.global .align 1 .b8 _ZN34_INTERNAL_ee235ee7_4_k_cu_a311767b4cuda3std6ranges3__45__cpo9iter_swapE[1];
.global .align 1 .b8 _ZN34_INTERNAL_ee235ee7_4_k_cu_a311767b4cuda3std6ranges3__45__cpo4nextE[1];
.global .align 1 .b8 _ZN34_INTERNAL_ee235ee7_4_k_cu_a311767b4cuda3std6ranges3__45__cpo4prevE[1];
.global .align 1 .b8 _ZN34_INTERNAL_ee235ee7_4_k_cu_a311767b4cuda3std6ranges3__45__cpo4dataE[1];
.global .align 1 .b8 _ZN34_INTERNAL_ee235ee7_4_k_cu_a311767b4cuda3std6ranges3__45__cpo5cdataE[1];
.global .align 1 .b8 _ZN34_INTERNAL_ee235ee7_4_k_cu_a311767b4cuda3std6ranges3__45__cpo4sizeE[1];
.global .align 1 .b8 _ZN34_INTERNAL_ee235ee7_4_k_cu_a311767b4cuda3std6ranges3__45__cpo5ssizeE[1];
.global .align 1 .b8 _ZN34_INTERNAL_ee235ee7_4_k_cu_a311767b4cuda3std6ranges3__45__cpo8distanceE[1];

.visible .entry _Z6vecAddPfS_S_(
	.param .u64 .ptr .align 1 _Z6vecAddPfS_S__param_0,
	.param .u64 .ptr .align 1 _Z6vecAddPfS_S__param_1,
	.param .u64 .ptr .align 1 _Z6vecAddPfS_S__param_2
)
{
	.reg .b32 	%r<5>;
	.reg .b32 	%f<4>;
	.reg .b64 	%rd<11>;

	ld.param.u64 	%rd1, [_Z6vecAddPfS_S__param_0];
	ld.param.u64 	%rd2, [_Z6vecAddPfS_S__param_1];
	ld.param.u64 	%rd3, [_Z6vecAddPfS_S__param_2];
	cvta.to.global.u64 	%rd4, %rd3;
	cvta.to.global.u64 	%rd5, %rd2;
	cvta.to.global.u64 	%rd6, %rd1;
	mov.u32 	%r1, %tid.x;
	mov.u32 	%r2, %ntid.x;
	mov.u32 	%r3, %ctaid.x;
	mad.lo.s32 	%r4, %r2, %r3, %r1;
	mul.wide.s32 	%rd7, %r4, 4;
	add.s64 	%rd8, %rd6, %rd7;
	ld.global.f32 	%f1, [%rd8];
	add.s64 	%rd9, %rd5, %rd7;
	ld.global.f32 	%f2, [%rd9];
	add.f32 	%f3, %f1, %f2;
	add.s64 	%rd10, %rd4, %rd7;
	st.global.f32 	[%rd10], %f3;
	ret;

}


// ===== COMPILED SASS (sm_100) =====

	.target	sm_100

	.elftype	@"ET_EXEC"


//--------------------- .note.nv.tkinfo           --------------------------
	.section	.note.nv.tkinfo,"",@"SHT_NOTE"
	.sectionflags	@"SHF_NOTE_NV_TKINFO"
	.tkinfo
        /*0018*/ 	.word	0x00000002
        /*0030*/ 	.string	""
        /*0030*/ 	.string	"ptxas"
        /*0030*/ 	.string	"Cuda compilation tools, release 13.0, V13.0.88"
        /*0030*/ 	.string	"Build cuda_13.0.r13.0/compiler.36424714_0"
        /*0030*/ 	.string	"-arch sm_100 -m 64 "



//--------------------- .note.nv.cuinfo           --------------------------
	.section	.note.nv.cuinfo,"",@"SHT_NOTE"
	.sectionflags	@"SHF_NOTE_NV_CUINFO"
        /*0018*/ 	.short	0x0002
        /*001a*/ 	.short	0x0064
        /*001c*/ 	.short	0x0082
	.zero		2


//--------------------- .nv.info                  --------------------------
	.section	.nv.info,"",@"SHT_CUDA_INFO"
	.align	4


	//----- nvinfo : EIATTR_REGCOUNT
	.align		4
        /*0000*/ 	.byte	0x04, 0x2f
        /*0002*/ 	.short	(.L_25 - .L_24)
	.align		4
.L_24:
        /*0004*/ 	.word	index@(_Z6vecAddPfS_S_)
        /*0008*/ 	.word	0x0000000c


	//----- nvinfo : EIATTR_FRAME_SIZE
	.align		4
.L_25:
        /*000c*/ 	.byte	0x04, 0x11
        /*000e*/ 	.short	(.L_27 - .L_26)
	.align		4
.L_26:
        /*0010*/ 	.word	index@(_Z6vecAddPfS_S_)
        /*0014*/ 	.word	0x00000000


	//----- nvinfo : EIATTR_MIN_STACK_SIZE
	.align		4
.L_27:
        /*0018*/ 	.byte	0x04, 0x12
        /*001a*/ 	.short	(.L_29 - .L_28)
	.align		4
.L_28:
        /*001c*/ 	.word	index@(_Z6vecAddPfS_S_)
        /*0020*/ 	.word	0x00000000
.L_29:


//--------------------- .nv.compat                --------------------------
	.section	.nv.compat,"",@"SHT_CUDA_COMPAT_INFO"
	.align	4
        /*0000*/ 	.byte	0x02, 0x09, 0x00, 0x00, 0x02, 0x02, 0x01, 0x00, 0x02, 0x05, 0x05, 0x00, 0x03, 0x07, 0x01, 0x01
        /*0010*/ 	.byte	0x02, 0x03, 0x00, 0x00, 0x02, 0x06, 0x01, 0x00, 0x04, 0x0b, 0x08, 0x00, 0x09, 0x00, 0x00, 0x00
        /*0020*/ 	.byte	0x00, 0x00, 0x00, 0x00


//--------------------- .nv.info._Z6vecAddPfS_S_  --------------------------
	.section	.nv.info._Z6vecAddPfS_S_,"",@"SHT_CUDA_INFO"
	.sectionflags	@""
	.align	4


	//----- nvinfo : EIATTR_CUDA_API_VERSION
	.align		4
        /*0000*/ 	.byte	0x04, 0x37
        /*0002*/ 	.short	(.L_31 - .L_30)
.L_30:
        /*0004*/ 	.word	0x00000082


	//----- nvinfo : EIATTR_KPARAM_INFO
	.align		4
.L_31:
        /*0008*/ 	.byte	0x04, 0x17
        /*000a*/ 	.short	(.L_33 - .L_32)
.L_32:
        /*000c*/ 	.word	0x00000000
        /*0010*/ 	.short	0x0002
        /*0012*/ 	.short	0x0010
        /*0014*/ 	.byte	0x00, 0xf5, 0x21, 0x00


	//----- nvinfo : EIATTR_KPARAM_INFO
	.align		4
.L_33:
        /*0018*/ 	.byte	0x04, 0x17
        /*001a*/ 	.short	(.L_35 - .L_34)
.L_34:
        /*001c*/ 	.word	0x00000000
        /*0020*/ 	.short	0x0001
        /*0022*/ 	.short	0x0008
        /*0024*/ 	.byte	0x00, 0xf5, 0x21, 0x00


	//----- nvinfo : EIATTR_KPARAM_INFO
	.align		4
.L_35:
        /*0028*/ 	.byte	0x04, 0x17
        /*002a*/ 	.short	(.L_37 - .L_36)
.L_36:
        /*002c*/ 	.word	0x00000000
        /*0030*/ 	.short	0x0000
        /*0032*/ 	.short	0x0000
        /*0034*/ 	.byte	0x00, 0xf5, 0x21, 0x00


	//----- nvinfo : EIATTR_SPARSE_MMA_MASK
	.align		4
.L_37:
        /*0038*/ 	.byte	0x03, 0x50
        /*003a*/ 	.short	0x0000


	//----- nvinfo : EIATTR_MAXREG_COUNT
	.align		4
        /*003c*/ 	.byte	0x03, 0x1b
        /*003e*/ 	.short	0x00ff


	//----- nvinfo : EIATTR_MERCURY_ISA_VERSION
	.align		4
        /*0040*/ 	.byte	0x03, 0x5f
        /*0042*/ 	.short	0x0101


	//----- nvinfo : EIATTR_VRC_CTA_INIT_COUNT
	.align		4
        /*0044*/ 	.byte	0x02, 0x4a
	.zero		1
	.zero		1


	//----- nvinfo : EIATTR_EXIT_INSTR_OFFSETS
	.align		4
        /*0048*/ 	.byte	0x04, 0x1c
        /*004a*/ 	.short	(.L_39 - .L_38)


	//   ....[0]....
.L_38:
        /*004c*/ 	.word	0x00000100


	//----- nvinfo : EIATTR_CBANK_PARAM_SIZE
	.align		4
.L_39:
        /*0050*/ 	.byte	0x03, 0x19
        /*0052*/ 	.short	0x0018


	//----- nvinfo : EIATTR_PARAM_CBANK
	.align		4
        /*0054*/ 	.byte	0x04, 0x0a
        /*0056*/ 	.short	(.L_41 - .L_40)
	.align		4
.L_40:
        /*0058*/ 	.word	index@(.nv.constant0._Z6vecAddPfS_S_)
        /*005c*/ 	.short	0x0380
        /*005e*/ 	.short	0x0018


	//----- nvinfo : EIATTR_SW_WAR
	.align		4
.L_41:
        /*0060*/ 	.byte	0x04, 0x36
        /*0062*/ 	.short	(.L_43 - .L_42)
.L_42:
        /*0064*/ 	.word	0x00000008
.L_43:


//--------------------- .nv.callgraph             --------------------------
	.section	.nv.callgraph,"",@"SHT_CUDA_CALLGRAPH"
	.align	4
	.sectionentsize	8
	.align		4
        /*0000*/ 	.word	0x00000000
	.align		4
        /*0004*/ 	.word	0xffffffff
	.align		4
        /*0008*/ 	.word	0x00000000
	.align		4
        /*000c*/ 	.word	0xfffffffe
	.align		4
        /*0010*/ 	.word	0x00000000
	.align		4
        /*0014*/ 	.word	0xfffffffd
	.align		4
        /*0018*/ 	.word	0x00000000
	.align		4
        /*001c*/ 	.word	0xfffffffc


//--------------------- .nv.constant4             --------------------------
	.section	.nv.constant4,"a",@progbits
	.align	8
	.align		8
.nv.constant4:
        /*0000*/ 	.dword	_ZN34_INTERNAL_ee235ee7_4_k_cu_a311767b4cuda3std3__45__cpo5beginE
	.align		8
        /*0008*/ 	.dword	_ZN34_INTERNAL_ee235ee7_4_k_cu_a311767b4cuda3std3__45__cpo3endE
	.align		8
        /*0010*/ 	.dword	_ZN34_INTERNAL_ee235ee7_4_k_cu_a311767b4cuda3std3__45__cpo6cbeginE
	.align		8
        /*0018*/ 	.dword	_ZN34_INTERNAL_ee235ee7_4_k_cu_a311767b4cuda3std3__45__cpo4cendE
	.align		8
        /*0020*/ 	.dword	_ZN34_INTERNAL_ee235ee7_4_k_cu_a311767b4cuda3std3__45__cpo6rbeginE
	.align		8
        /*0028*/ 	.dword	_ZN34_INTERNAL_ee235ee7_4_k_cu_a311767b4cuda3std3__45__cpo4rendE
	.align		8
        /*0030*/ 	.dword	_ZN34_INTERNAL_ee235ee7_4_k_cu_a311767b4cuda3std3__45__cpo7crbeginE
	.align		8
        /*0038*/ 	.dword	_ZN34_INTERNAL_ee235ee7_4_k_cu_a311767b4cuda3std3__45__cpo5crendE
	.align		8
        /*0040*/ 	.dword	_ZN34_INTERNAL_ee235ee7_4_k_cu_a311767b4cuda3std3__419piecewise_constructE
	.align		8
        /*0048*/ 	.dword	_ZN34_INTERNAL_ee235ee7_4_k_cu_a311767b4cuda3std6ranges3__45__cpo4swapE
	.align		8
        /*0050*/ 	.dword	_ZN34_INTERNAL_ee235ee7_4_k_cu_a311767b4cuda3std6ranges3__45__cpo9iter_moveE
	.align		8
        /*0058*/ 	.dword	_ZN34_INTERNAL_ee235ee7_4_k_cu_a311767b4cuda3std6ranges3__45__cpo5beginE
	.align		8
        /*0060*/ 	.dword	_ZN34_INTERNAL_ee235ee7_4_k_cu_a311767b4cuda3std6ranges3__45__cpo3endE
	.align		8
        /*0068*/ 	.dword	_ZN34_INTERNAL_ee235ee7_4_k_cu_a311767b4cuda3std6ranges3__45__cpo6cbeginE
	.align		8
        /*0070*/ 	.dword	_ZN34_INTERNAL_ee235ee7_4_k_cu_a311767b4cuda3std6ranges3__45__cpo4cendE
	.align		8
        /*0078*/ 	.dword	_ZN34_INTERNAL_ee235ee7_4_k_cu_a311767b4cuda3std6ranges3__45__cpo7advanceE
	.align		8
        /*0080*/ 	.dword	_ZN34_INTERNAL_ee235ee7_4_k_cu_a311767b4cuda3std6ranges3__45__cpo9iter_swapE
	.align		8
        /*0088*/ 	.dword	_ZN34_INTERNAL_ee235ee7_4_k_cu_a311767b4cuda3std6ranges3__45__cpo4nextE
	.align		8
        /*0090*/ 	.dword	_ZN34_INTERNAL_ee235ee7_4_k_cu_a311767b4cuda3std6ranges3__45__cpo4prevE
	.align		8
        /*0098*/ 	.dword	_ZN34_INTERNAL_ee235ee7_4_k_cu_a311767b4cuda3std6ranges3__45__cpo4dataE
	.align		8
        /*00a0*/ 	.dword	_ZN34_INTERNAL_ee235ee7_4_k_cu_a311767b4cuda3std6ranges3__45__cpo5cdataE
	.align		8
        /*00a8*/ 	.dword	_ZN34_INTERNAL_ee235ee7_4_k_cu_a311767b4cuda3std6ranges3__45__cpo4sizeE
	.align		8
        /*00b0*/ 	.dword	_ZN34_INTERNAL_ee235ee7_4_k_cu_a311767b4cuda3std6ranges3__45__cpo5ssizeE
	.align		8
        /*00b8*/ 	.dword	_ZN34_INTERNAL_ee235ee7_4_k_cu_a311767b4cuda3std6ranges3__45__cpo8distanceE


//--------------------- .text._Z6vecAddPfS_S_     --------------------------
	.section	.text._Z6vecAddPfS_S_,"ax",@progbits
	.align	128
        .global         _Z6vecAddPfS_S_
        .type           _Z6vecAddPfS_S_,@function
        .size           _Z6vecAddPfS_S_,(.L_x_1 - _Z6vecAddPfS_S_)
        .other          _Z6vecAddPfS_S_,@"STO_CUDA_ENTRY STV_DEFAULT"
_Z6vecAddPfS_S_:
.text._Z6vecAddPfS_S_:
[----:B------:R-:W-:Y:S01]  /*0000*/  LDC R1, c[0x0][0x37c] ;  /* 0x0000df00ff017b82 */ /* 0x000fe20000000800 */
[----:B------:R-:W0:Y:S07]  /*0010*/  S2R R9, SR_TID.X ;  /* 0x0000000000097919 */ /* 0x000e2e0000002100 */
[----:B------:R-:W1:Y:S01]  /*0020*/  LDC.64 R2, c[0x0][0x380] ;  /* 0x0000e000ff027b82 */ /* 0x000e620000000a00 */
[----:B------:R-:W0:Y:S01]  /*0030*/  LDCU UR6, c[0x0][0x360] ;  /* 0x00006c00ff0677ac */ /* 0x000e220008000800 */
[----:B------:R-:W0:Y:S01]  /*0040*/  S2R R0, SR_CTAID.X ;  /* 0x0000000000007919 */ /* 0x000e220000002500 */
[----:B------:R-:W2:Y:S05]  /*0050*/  LDCU.64 UR4, c[0x0][0x358] ;  /* 0x00006b00ff0477ac */ /* 0x000eaa0008000a00 */
[----:B------:R-:W3:Y:S08]  /*0060*/  LDC.64 R4, c[0x0][0x388] ;  /* 0x0000e200ff047b82 */ /* 0x000ef00000000a00 */
[----:B------:R-:W4:Y:S01]  /*0070*/  LDC.64 R6, c[0x0][0x390] ;  /* 0x0000e400ff067b82 */ /* 0x000f220000000a00 */
[----:B0-----:R-:W-:-:S04]  /*0080*/  IMAD R9, R0, UR6, R9 ;  /* 0x0000000600097c24 */ /* 0x001fc8000f8e0209 */
[----:B-1----:R-:W-:-:S04]  /*0090*/  IMAD.WIDE R2, R9, 0x4, R2 ;  /* 0x0000000409027825 */ /* 0x002fc800078e0202 */
[C---:B---3--:R-:W-:Y:S02]  /*00a0*/  IMAD.WIDE R4, R9.reuse, 0x4, R4 ;  /* 0x0000000409047825 */ /* 0x048fe400078e0204 */
[----:B--2---:R-:W2:Y:S04]  /*00b0*/  LDG.E R2, desc[UR4][R2.64] ;  /* 0x0000000402027981 */ /* 0x004ea8000c1e1900 */
[----:B------:R-:W2:Y:S01]  /*00c0*/  LDG.E R5, desc[UR4][R4.64] ;  /* 0x0000000404057981 */ /* 0x000ea2000c1e1900 */
[----:B----4-:R-:W-:-:S04]  /*00d0*/  IMAD.WIDE R6, R9, 0x4, R6 ;  /* 0x0000000409067825 */ /* 0x010fc800078e0206 */
[----:B--2---:R-:W-:-:S05]  /*00e0*/  FADD R9, R2, R5 ;  /* 0x0000000502097221 */ /* 0x004fca0000000000 */
[----:B------:R-:W-:Y:S01]  /*00f0*/  STG.E desc[UR4][R6.64], R9 ;  /* 0x0000000906007986 */ /* 0x000fe2000c101904 */
[----:B------:R-:W-:Y:S05]  /*0100*/  EXIT ;  /* 0x000000000000794d */ /* 0x000fea0003800000 */
.L_x_0:
[----:B------:R-:W-:-:S00]  /*0110*/  BRA `(.L_x_0) ;  /* 0xfffffffc00fc7947 */ /* 0x000fc0000383ffff */
[----:B------:R-:W-:-:S00]  /*0120*/  NOP ;  /* 0x0000000000007918 */ /* 0x000fc00000000000 */
        /* <DEDUP_REMOVED lines=13> */
.L_x_1:


//--------------------- .nv.shared.reserved.0     --------------------------
	.section	.nv.shared.reserved.0,"aw",@nobits
	.weak		__nv_reservedSMEM_offset_0_alias
	.size		__nv_reservedSMEM_offset_0_alias, 0, 64
	.other		__nv_reservedSMEM_offset_0_alias,@"STO_CUDA_RESERVED_SHARED STV_DEFAULT"
__nv_reservedSMEM_offset_0_alias:
	.zero		0
	.zero		64


//--------------------- .nv.global                --------------------------
	.section	.nv.global,"aw",@nobits
.nv.global:
	.type		_ZN34_INTERNAL_ee235ee7_4_k_cu_a311767b4cuda3std3__45__cpo6cbeginE,@object
	.size		_ZN34_INTERNAL_ee235ee7_4_k_cu_a311767b4cuda3std3__45__cpo6cbeginE,(_ZN34_INTERNAL_ee235ee7_4_k_cu_a311767b4cuda3std6ranges3__45__cpo4prevE - _ZN34_INTERNAL_ee235ee7_4_k_cu_a311767b4cuda3std3__45__cpo6cbeginE)
_ZN34_INTERNAL_ee235ee7_4_k_cu_a311767b4cuda3std3__45__cpo6cbeginE:
	.zero		1
	.type		_ZN34_INTERNAL_ee235ee7_4_k_cu_a311767b4cuda3std6ranges3__45__cpo4prevE,@object
	.size		_ZN34_INTERNAL_ee235ee7_4_k_cu_a311767b4cuda3std6ranges3__45__cpo4prevE,(_ZN34_INTERNAL_ee235ee7_4_k_cu_a311767b4cuda3std6ranges3__45__cpo9iter_moveE - _ZN34_INTERNAL_ee235ee7_4_k_cu_a311767b4cuda3std6ranges3__45__cpo4prevE)
_ZN34_INTERNAL_ee235ee7_4_k_cu_a311767b4cuda3std6ranges3__45__cpo4prevE:
	.zero		1
	.type		_ZN34_INTERNAL_ee235ee7_4_k_cu_a311767b4cuda3std6ranges3__45__cpo9iter_moveE,@object
	.size		_ZN34_INTERNAL_ee235ee7_4_k_cu_a311767b4cuda3std6ranges3__45__cpo9iter_moveE,(_ZN34_INTERNAL_ee235ee7_4_k_cu_a311767b4cuda3std3__45__cpo7crbeginE - _ZN34_INTERNAL_ee235ee7_4_k_cu_a311767b4cuda3std6ranges3__45__cpo9iter_moveE)
_ZN34_INTERNAL_ee235ee7_4_k_cu_a311767b4cuda3std6ranges3__45__cpo9iter_moveE:
	.zero		1
	.type		_ZN34_INTERNAL_ee235ee7_4_k_cu_a311767b4cuda3std3__45__cpo7crbeginE,@object
	.size		_ZN34_INTERNAL_ee235ee7_4_k_cu_a311767b4cuda3std3__45__cpo7crbeginE,(_ZN34_INTERNAL_ee235ee7_4_k_cu_a311767b4cuda3std6ranges3__45__cpo5ssizeE - _ZN34_INTERNAL_ee235ee7_4_k_cu_a311767b4cuda3std3__45__cpo7crbeginE)
_ZN34_INTERNAL_ee235ee7_4_k_cu_a311767b4cuda3std3__45__cpo7crbeginE:
	.zero		1
	.type		_ZN34_INTERNAL_ee235ee7_4_k_cu_a311767b4cuda3std6ranges3__45__cpo5ssizeE,@object
	.size		_ZN34_INTERNAL_ee235ee7_4_k_cu_a311767b4cuda3std6ranges3__45__cpo5ssizeE,(_ZN34_INTERNAL_ee235ee7_4_k_cu_a311767b4cuda3std6ranges3__45__cpo4cendE - _ZN34_INTERNAL_ee235ee7_4_k_cu_a311767b4cuda3std6ranges3__45__cpo5ssizeE)
_ZN34_INTERNAL_ee235ee7_4_k_cu_a311767b4cuda3std6ranges3__45__cpo5ssizeE:
	.zero		1
	.type		_ZN34_INTERNAL_ee235ee7_4_k_cu_a311767b4cuda3std6ranges3__45__cpo4cendE,@object
	.size		_ZN34_INTERNAL_ee235ee7_4_k_cu_a311767b4cuda3std6ranges3__45__cpo4cendE,(_ZN34_INTERNAL_ee235ee7_4_k_cu_a311767b4cuda3std3__45__cpo5beginE - _ZN34_INTERNAL_ee235ee7_4_k_cu_a311767b4cuda3std6ranges3__45__cpo4cendE)
_ZN34_INTERNAL_ee235ee7_4_k_cu_a311767b4cuda3std6ranges3__45__cpo4cendE:
	.zero		1
	.type		_ZN34_INTERNAL_ee235ee7_4_k_cu_a311767b4cuda3std3__45__cpo5beginE,@object
	.size		_ZN34_INTERNAL_ee235ee7_4_k_cu_a311767b4cuda3std3__45__cpo5beginE,(_ZN34_INTERNAL_ee235ee7_4_k_cu_a311767b4cuda3std6ranges3__45__cpo9iter_swapE - _ZN34_INTERNAL_ee235ee7_4_k_cu_a311767b4cuda3std3__45__cpo5beginE)
_ZN34_INTERNAL_ee235ee7_4_k_cu_a311767b4cuda3std3__45__cpo5beginE:
	.zero		1
	.type		_ZN34_INTERNAL_ee235ee7_4_k_cu_a311767b4cuda3std6ranges3__45__cpo9iter_swapE,@object
	.size		_ZN34_INTERNAL_ee235ee7_4_k_cu_a311767b4cuda3std6ranges3__45__cpo9iter_swapE,(_ZN34_INTERNAL_ee235ee7_4_k_cu_a311767b4cuda3std3__419piecewise_constructE - _ZN34_INTERNAL_ee235ee7_4_k_cu_a311767b4cuda3std6ranges3__45__cpo9iter_swapE)
_ZN34_INTERNAL_ee235ee7_4_k_cu_a311767b4cuda3std6ranges3__45__cpo9iter_swapE:
	.zero		1
	.type		_ZN34_INTERNAL_ee235ee7_4_k_cu_a311767b4cuda3std3__419piecewise_constructE,@object
	.size		_ZN34_INTERNAL_ee235ee7_4_k_cu_a311767b4cuda3std3__419piecewise_constructE,(_ZN34_INTERNAL_ee235ee7_4_k_cu_a311767b4cuda3std3__45__cpo6rbeginE - _ZN34_INTERNAL_ee235ee7_4_k_cu_a311767b4cuda3std3__419piecewise_constructE)
_ZN34_INTERNAL_ee235ee7_4_k_cu_a311767b4cuda3std3__419piecewise_constructE:
	.zero		1
	.type		_ZN34_INTERNAL_ee235ee7_4_k_cu_a311767b4cuda3std3__45__cpo6rbeginE,@object
	.size		_ZN34_INTERNAL_ee235ee7_4_k_cu_a311767b4cuda3std3__45__cpo6rbeginE,(_ZN34_INTERNAL_ee235ee7_4_k_cu_a311767b4cuda3std6ranges3__45__cpo5cdataE - _ZN34_INTERNAL_ee235ee7_4_k_cu_a311767b4cuda3std3__45__cpo6rbeginE)
_ZN34_INTERNAL_ee235ee7_4_k_cu_a311767b4cuda3std3__45__cpo6rbeginE:
	.zero		1
	.type		_ZN34_INTERNAL_ee235ee7_4_k_cu_a311767b4cuda3std6ranges3__45__cpo5cdataE,@object
	.size		_ZN34_INTERNAL_ee235ee7_4_k_cu_a311767b4cuda3std6ranges3__45__cpo5cdataE,(_ZN34_INTERNAL_ee235ee7_4_k_cu_a311767b4cuda3std6ranges3__45__cpo3endE - _ZN34_INTERNAL_ee235ee7_4_k_cu_a311767b4cuda3std6ranges3__45__cpo5cdataE)
_ZN34_INTERNAL_ee235ee7_4_k_cu_a311767b4cuda3std6ranges3__45__cpo5cdataE:
	.zero		1
	.type		_ZN34_INTERNAL_ee235ee7_4_k_cu_a311767b4cuda3std6ranges3__45__cpo3endE,@object
	.size		_ZN34_INTERNAL_ee235ee7_4_k_cu_a311767b4cuda3std6ranges3__45__cpo3endE,(_ZN34_INTERNAL_ee235ee7_4_k_cu_a311767b4cuda3std3__45__cpo4cendE - _ZN34_INTERNAL_ee235ee7_4_k_cu_a311767b4cuda3std6ranges3__45__cpo3endE)
_ZN34_INTERNAL_ee235ee7_4_k_cu_a311767b4cuda3std6ranges3__45__cpo3endE:
	.zero		1
	.type		_ZN34_INTERNAL_ee235ee7_4_k_cu_a311767b4cuda3std3__45__cpo4cendE,@object
	.size		_ZN34_INTERNAL_ee235ee7_4_k_cu_a311767b4cuda3std3__45__cpo4cendE,(_ZN34_INTERNAL_ee235ee7_4_k_cu_a311767b4cuda3std6ranges3__45__cpo4dataE - _ZN34_INTERNAL_ee235ee7_4_k_cu_a311767b4cuda3std3__45__cpo4cendE)
_ZN34_INTERNAL_ee235ee7_4_k_cu_a311767b4cuda3std3__45__cpo4cendE:
	.zero		1
	.type		_ZN34_INTERNAL_ee235ee7_4_k_cu_a311767b4cuda3std6ranges3__45__cpo4dataE,@object
	.size		_ZN34_INTERNAL_ee235ee7_4_k_cu_a311767b4cuda3std6ranges3__45__cpo4dataE,(_ZN34_INTERNAL_ee235ee7_4_k_cu_a311767b4cuda3std6ranges3__45__cpo5beginE - _ZN34_INTERNAL_ee235ee7_4_k_cu_a311767b4cuda3std6ranges3__45__cpo4dataE)
_ZN34_INTERNAL_ee235ee7_4_k_cu_a311767b4cuda3std6ranges3__45__cpo4dataE:
	.zero		1
	.type		_ZN34_INTERNAL_ee235ee7_4_k_cu_a311767b4cuda3std6ranges3__45__cpo5beginE,@object
	.size		_ZN34_INTERNAL_ee235ee7_4_k_cu_a311767b4cuda3std6ranges3__45__cpo5beginE,(_ZN34_INTERNAL_ee235ee7_4_k_cu_a311767b4cuda3std3__45__cpo5crendE - _ZN34_INTERNAL_ee235ee7_4_k_cu_a311767b4cuda3std6ranges3__45__cpo5beginE)
_ZN34_INTERNAL_ee235ee7_4_k_cu_a311767b4cuda3std6ranges3__45__cpo5beginE:
	.zero		1
	.type		_ZN34_INTERNAL_ee235ee7_4_k_cu_a311767b4cuda3std3__45__cpo5crendE,@object
	.size		_ZN34_INTERNAL_ee235ee7_4_k_cu_a311767b4cuda3std3__45__cpo5crendE,(_ZN34_INTERNAL_ee235ee7_4_k_cu_a311767b4cuda3std6ranges3__45__cpo8distanceE - _ZN34_INTERNAL_ee235ee7_4_k_cu_a311767b4cuda3std3__45__cpo5crendE)
_ZN34_INTERNAL_ee235ee7_4_k_cu_a311767b4cuda3std3__45__cpo5crendE:
	.zero		1
	.type		_ZN34_INTERNAL_ee235ee7_4_k_cu_a311767b4cuda3std6ranges3__45__cpo8distanceE,@object
	.size		_ZN34_INTERNAL_ee235ee7_4_k_cu_a311767b4cuda3std6ranges3__45__cpo8distanceE,(_ZN34_INTERNAL_ee235ee7_4_k_cu_a311767b4cuda3std6ranges3__45__cpo7advanceE - _ZN34_INTERNAL_ee235ee7_4_k_cu_a311767b4cuda3std6ranges3__45__cpo8distanceE)
_ZN34_INTERNAL_ee235ee7_4_k_cu_a311767b4cuda3std6ranges3__45__cpo8distanceE:
	.zero		1
	.type		_ZN34_INTERNAL_ee235ee7_4_k_cu_a311767b4cuda3std6ranges3__45__cpo7advanceE,@object
	.size		_ZN34_INTERNAL_ee235ee7_4_k_cu_a311767b4cuda3std6ranges3__45__cpo7advanceE,(_ZN34_INTERNAL_ee235ee7_4_k_cu_a311767b4cuda3std3__45__cpo3endE - _ZN34_INTERNAL_ee235ee7_4_k_cu_a311767b4cuda3std6ranges3__45__cpo7advanceE)
_ZN34_INTERNAL_ee235ee7_4_k_cu_a311767b4cuda3std6ranges3__45__cpo7advanceE:
	.zero		1
	.type		_ZN34_INTERNAL_ee235ee7_4_k_cu_a311767b4cuda3std3__45__cpo3endE,@object
	.size		_ZN34_INTERNAL_ee235ee7_4_k_cu_a311767b4cuda3std3__45__cpo3endE,(_ZN34_INTERNAL_ee235ee7_4_k_cu_a311767b4cuda3std6ranges3__45__cpo4nextE - _ZN34_INTERNAL_ee235ee7_4_k_cu_a311767b4cuda3std3__45__cpo3endE)
_ZN34_INTERNAL_ee235ee7_4_k_cu_a311767b4cuda3std3__45__cpo3endE:
	.zero		1
	.type		_ZN34_INTERNAL_ee235ee7_4_k_cu_a311767b4cuda3std6ranges3__45__cpo4nextE,@object
	.size		_ZN34_INTERNAL_ee235ee7_4_k_cu_a311767b4cuda3std6ranges3__45__cpo4nextE,(_ZN34_INTERNAL_ee235ee7_4_k_cu_a311767b4cuda3std6ranges3__45__cpo4swapE - _ZN34_INTERNAL_ee235ee7_4_k_cu_a311767b4cuda3std6ranges3__45__cpo4nextE)
_ZN34_INTERNAL_ee235ee7_4_k_cu_a311767b4cuda3std6ranges3__45__cpo4nextE:
	.zero		1
	.type		_ZN34_INTERNAL_ee235ee7_4_k_cu_a311767b4cuda3std6ranges3__45__cpo4swapE,@object
	.size		_ZN34_INTERNAL_ee235ee7_4_k_cu_a311767b4cuda3std6ranges3__45__cpo4swapE,(_ZN34_INTERNAL_ee235ee7_4_k_cu_a311767b4cuda3std3__45__cpo4rendE - _ZN34_INTERNAL_ee235ee7_4_k_cu_a311767b4cuda3std6ranges3__45__cpo4swapE)
_ZN34_INTERNAL_ee235ee7_4_k_cu_a311767b4cuda3std6ranges3__45__cpo4swapE:
	.zero		1
	.type		_ZN34_INTERNAL_ee235ee7_4_k_cu_a311767b4cuda3std3__45__cpo4rendE,@object
	.size		_ZN34_INTERNAL_ee235ee7_4_k_cu_a311767b4cuda3std3__45__cpo4rendE,(_ZN34_INTERNAL_ee235ee7_4_k_cu_a311767b4cuda3std6ranges3__45__cpo4sizeE - _ZN34_INTERNAL_ee235ee7_4_k_cu_a311767b4cuda3std3__45__cpo4rendE)
_ZN34_INTERNAL_ee235ee7_4_k_cu_a311767b4cuda3std3__45__cpo4rendE:
	.zero		1
	.type		_ZN34_INTERNAL_ee235ee7_4_k_cu_a311767b4cuda3std6ranges3__45__cpo4sizeE,@object
	.size		_ZN34_INTERNAL_ee235ee7_4_k_cu_a311767b4cuda3std6ranges3__45__cpo4sizeE,(_ZN34_INTERNAL_ee235ee7_4_k_cu_a311767b4cuda3std6ranges3__45__cpo6cbeginE - _ZN34_INTERNAL_ee235ee7_4_k_cu_a311767b4cuda3std6ranges3__45__cpo4sizeE)
_ZN34_INTERNAL_ee235ee7_4_k_cu_a311767b4cuda3std6ranges3__45__cpo4sizeE:
	.zero		1
	.type		_ZN34_INTERNAL_ee235ee7_4_k_cu_a311767b4cuda3std6ranges3__45__cpo6cbeginE,@object
	.size		_ZN34_INTERNAL_ee235ee7_4_k_cu_a311767b4cuda3std6ranges3__45__cpo6cbeginE,(.L_13 - _ZN34_INTERNAL_ee235ee7_4_k_cu_a311767b4cuda3std6ranges3__45__cpo6cbeginE)
_ZN34_INTERNAL_ee235ee7_4_k_cu_a311767b4cuda3std6ranges3__45__cpo6cbeginE:
	.zero		1
.L_13:


//--------------------- .nv.constant0._Z6vecAddPfS_S_ --------------------------
	.section	.nv.constant0._Z6vecAddPfS_S_,"a",@progbits
	.sectionflags	@""
	.align	4
.nv.constant0._Z6vecAddPfS_S_:
	.zero		920


//--------------------- SYMBOLS --------------------------

	.type		.nv.reservedSmem.offset0,@object
	.size		.nv.reservedSmem.offset0,0x4
